//
// Generated by NVIDIA NVVM Compiler
//
// Compiler Build ID: CL-36424714
// Cuda compilation tools, release 13.0, V13.0.88
// Based on NVVM 20.0.0
//

.version 9.0
.target sm_100
.address_size 64

	// .globl	default_function_kernel

.visible .entry default_function_kernel(
	.param .u64 .ptr .align 1 default_function_kernel_param_0,
	.param .u64 .ptr .align 1 default_function_kernel_param_1
)
.maxntid 54
{
	.reg .b16 	%rs<4>;
	.reg .b32 	%r<19>;
	.reg .b32 	%f<2>;
	.reg .b64 	%rd<9>;

	ld.param.u64 	%rd1, [default_function_kernel_param_0];
	ld.param.u64 	%rd2, [default_function_kernel_param_1];
	cvta.to.global.u64 	%rd3, %rd2;
	cvta.to.global.u64 	%rd4, %rd1;
	mov.u32 	%r1, %ctaid.x;
	mov.u32 	%r2, %tid.x;
	cvt.u16.u32 	%rs1, %r2;
	mul.lo.s16 	%rs2, %rs1, 57;
	shr.u16 	%rs3, %rs2, 10;
	cvt.u32.u16 	%r3, %rs3;
	mad.lo.s32 	%r4, %r1, 3, %r3;
	shr.u32 	%r5, %r4, 4;
	mul.hi.u32 	%r6, %r5, 613566757;
	mul.lo.s32 	%r7, %r6, 112;
	sub.s32 	%r8, %r4, %r7;
	shr.u32 	%r9, %r8, 2;
	mad.lo.s32 	%r10, %r1, 18, %r2;
	mul.hi.u32 	%r11, %r10, 954437177;
	shr.u32 	%r12, %r11, 3;
	mul.lo.s32 	%r13, %r12, 36;
	sub.s32 	%r14, %r10, %r13;
	shr.u32 	%r15, %r14, 1;
	mad.lo.s32 	%r16, %r6, 504, %r15;
	mad.lo.s32 	%r17, %r9, 18, %r16;
	mul.wide.u32 	%rd5, %r17, 4;
	add.s64 	%rd6, %rd4, %rd5;
	ld.global.nc.f32 	%f1, [%rd6];
	mad.lo.s32 	%r18, %r1, 36, %r10;
	mul.wide.u32 	%rd7, %r18, 4;
	add.s64 	%rd8, %rd3, %rd7;
	st.global.f32 	[%rd8], %f1;
	ret;

}


// ===== COMPILED SASS (sm_100) =====

	.target	sm_100

	.elftype	@"ET_EXEC"


//--------------------- .note.nv.tkinfo           --------------------------
	.section	.note.nv.tkinfo,"",@"SHT_NOTE"
	.sectionflags	@"SHF_NOTE_NV_TKINFO"
	.tkinfo
        /*0018*/ 	.word	0x00000002
        /*0030*/ 	.string	""
        /*0030*/ 	.string	"ptxas"
        /*0030*/ 	.string	"Cuda compilation tools, release 13.0, V13.0.88"
        /*0030*/ 	.string	"Build cuda_13.0.r13.0/compiler.36424714_0"
        /*0030*/ 	.string	"-arch sm_100 -m 64 "



//--------------------- .note.nv.cuinfo           --------------------------
	.section	.note.nv.cuinfo,"",@"SHT_NOTE"
	.sectionflags	@"SHF_NOTE_NV_CUINFO"
        /*0018*/ 	.short	0x0002
        /*001a*/ 	.short	0x0064
        /*001c*/ 	.short	0x0082
	.zero		2


//--------------------- .nv.info                  --------------------------
	.section	.nv.info,"",@"SHT_CUDA_INFO"
	.align	4


	//----- nvinfo : EIATTR_REGCOUNT
	.align		4
        /*0000*/ 	.byte	0x04, 0x2f
        /*0002*/ 	.short	(.L_1 - .L_0)
	.align		4
.L_0:
        /*0004*/ 	.word	index@(default_function_kernel)
        /*0008*/ 	.word	0x0000000c


	//----- nvinfo : EIATTR_FRAME_SIZE
	.align		4
.L_1:
        /*000c*/ 	.byte	0x04, 0x11
        /*000e*/ 	.short	(.L_3 - .L_2)
	.align		4
.L_2:
        /*0010*/ 	.word	index@(default_function_kernel)
        /*0014*/ 	.word	0x00000000


	//----- nvinfo : EIATTR_MIN_STACK_SIZE
	.align		4
.L_3:
        /*0018*/ 	.byte	0x04, 0x12
        /*001a*/ 	.short	(.L_5 - .L_4)
	.align		4
.L_4:
        /*001c*/ 	.word	index@(default_function_kernel)
        /*0020*/ 	.word	0x00000000
.L_5:


//--------------------- .nv.compat                --------------------------
	.section	.nv.compat,"",@"SHT_CUDA_COMPAT_INFO"
	.align	4
        /*0000*/ 	.byte	0x02, 0x09, 0x00, 0x00, 0x02, 0x02, 0x01, 0x00, 0x02, 0x05, 0x05, 0x00, 0x03, 0x07, 0x01, 0x01
        /*0010*/ 	.byte	0x02, 0x03, 0x00, 0x00, 0x02, 0x06, 0x01, 0x00, 0x04, 0x0b, 0x08, 0x00, 0x09, 0x00, 0x00, 0x00
        /*0020*/ 	.byte	0x00, 0x00, 0x00, 0x00


//--------------------- .nv.info.default_function_kernel --------------------------
	.section	.nv.info.default_function_kernel,"",@"SHT_CUDA_INFO"
	.sectionflags	@""
	.align	4


	//----- nvinfo : EIATTR_CUDA_API_VERSION
	.align		4
        /*0000*/ 	.byte	0x04, 0x37
        /*0002*/ 	.short	(.L_7 - .L_6)
.L_6:
        /*0004*/ 	.word	0x00000082


	//----- nvinfo : EIATTR_KPARAM_INFO
	.align		4
.L_7:
        /*0008*/ 	.byte	0x04, 0x17
        /*000a*/ 	.short	(.L_9 - .L_8)
.L_8:
        /*000c*/ 	.word	0x00000000
        /*0010*/ 	.short	0x0001
        /*0012*/ 	.short	0x0008
        /*0014*/ 	.byte	0x00, 0xf5, 0x21, 0x00


	//----- nvinfo : EIATTR_KPARAM_INFO
	.align		4
.L_9:
        /*0018*/ 	.byte	0x04, 0x17
        /*001a*/ 	.short	(.L_11 - .L_10)
.L_10:
        /*001c*/ 	.word	0x00000000
        /*0020*/ 	.short	0x0000
        /*0022*/ 	.short	0x0000
        /*0024*/ 	.byte	0x00, 0xf5, 0x21, 0x00


	//----- nvinfo : EIATTR_SPARSE_MMA_MASK
	.align		4
.L_11:
        /*0028*/ 	.byte	0x03, 0x50
        /*002a*/ 	.short	0x0000


	//----- nvinfo : EIATTR_MAXREG_COUNT
	.align		4
        /*002c*/ 	.byte	0x03, 0x1b
        /*002e*/ 	.short	0x00ff


	//----- nvinfo : EIATTR_MERCURY_ISA_VERSION
	.align		4
        /*0030*/ 	.byte	0x03, 0x5f
        /*0032*/ 	.short	0x0101


	//----- nvinfo : EIATTR_VRC_CTA_INIT_COUNT
	.align		4
        /*0034*/ 	.byte	0x02, 0x4a
	.zero		1
	.zero		1


	//----- nvinfo : EIATTR_EXIT_INSTR_OFFSETS
	.align		4
        /*0038*/ 	.byte	0x04, 0x1c
        /*003a*/ 	.short	(.L_13 - .L_12)


	//   ....[0]....
.L_12:
        /*003c*/ 	.word	0x000001c0


	//----- nvinfo : EIATTR_MAX_THREADS
	.align		4
.L_13:
        /*0040*/ 	.byte	0x04, 0x05
        /*0042*/ 	.short	(.L_15 - .L_14)
.L_14:
        /*0044*/ 	.word	0x00000036
        /*0048*/ 	.word	0x00000001
        /*004c*/ 	.word	0x00000001


	//----- nvinfo : EIATTR_CBANK_PARAM_SIZE
	.align		4
.L_15:
        /*0050*/ 	.byte	0x03, 0x19
        /*0052*/ 	.short	0x0010


	//----- nvinfo : EIATTR_PARAM_CBANK
	.align		4
        /*0054*/ 	.byte	0x04, 0x0a
        /*0056*/ 	.short	(.L_17 - .L_16)
	.align		4
.L_16:
        /*0058*/ 	.word	index@(.nv.constant0.default_function_kernel)
        /*005c*/ 	.short	0x0380
        /*005e*/ 	.short	0x0010


	//----- nvinfo : EIATTR_SW_WAR
	.align		4
.L_17:
        /*0060*/ 	.byte	0x04, 0x36
        /*0062*/ 	.short	(.L_19 - .L_18)
.L_18:
        /*0064*/ 	.word	0x00000008
.L_19:


//--------------------- .nv.callgraph             --------------------------
	.section	.nv.callgraph,"",@"SHT_CUDA_CALLGRAPH"
	.align	4
	.sectionentsize	8
	.align		4
        /*0000*/ 	.word	0x00000000
	.align		4
        /*0004*/ 	.word	0xffffffff
	.align		4
        /*0008*/ 	.word	0x00000000
	.align		4
        /*000c*/ 	.word	0xfffffffe
	.align		4
        /*0010*/ 	.word	0x00000000
	.align		4
        /*0014*/ 	.word	0xfffffffd
	.align		4
        /*0018*/ 	.word	0x00000000
	.align		4
        /*001c*/ 	.word	0xfffffffc


//--------------------- .text.default_function_kernel --------------------------
	.section	.text.default_function_kernel,"ax",@progbits
	.align	128
        .global         default_function_kernel
        .type           default_function_kernel,@function
        .size           default_function_kernel,(.L_x_1 - default_function_kernel)
        .other          default_function_kernel,@"STO_CUDA_ENTRY STV_DEFAULT"
default_function_kernel:
.text.default_function_kernel:
[----:B------:R-:W-:Y:S01]  /*0000*/  LDC R1, c[0x0][0x37c] ;  /* 0x0000df00ff017b82 */ /* 0x000fe20000000800 */
[----:B------:R-:W0:Y:S07]  /*0010*/  S2R R6, SR_TID.X ;  /* 0x0000000000067919 */ /* 0x000e2e0000002100 */
[----:B------:R-:W1:Y:S01]  /*0020*/  LDC.64 R2, c[0x0][0x380] ;  /* 0x0000e000ff027b82 */ /* 0x000e620000000a00 */
[----:B------:R-:W2:Y:S01]  /*0030*/  LDCU.64 UR4, c[0x0][0x358] ;  /* 0x00006b00ff0477ac */ /* 0x000ea20008000a00 */
[----:B------:R-:W3:Y:S01]  /*0040*/  S2R R9, SR_CTAID.X ;  /* 0x0000000000097919 */ /* 0x000ee20000002500 */
[----:B0-----:R-:W-:Y:S01]  /*0050*/  PRMT R0, R6, 0x9910, RZ ;  /* 0x0000991006007816 */ /* 0x001fe200000000ff */
[----:B---3--:R-:W-:-:S04]  /*0060*/  IMAD R6, R9, 0x12, R6 ;  /* 0x0000001209067824 */ /* 0x008fc800078e0206 */
[----:B------:R-:W-:Y:S02]  /*0070*/  IMAD R0, R0, 0x39, RZ ;  /* 0x0000003900007824 */ /* 0x000fe400078e02ff */
[----:B------:R-:W-:-:S03]  /*0080*/  IMAD.HI.U32 R4, R6, 0x38e38e39, RZ ;  /* 0x38e38e3906047827 */ /* 0x000fc600078e00ff */
[----:B------:R-:W-:Y:S02]  /*0090*/  LOP3.LUT R0, R0, 0xffff, RZ, 0xc0, !PT ;  /* 0x0000ffff00007812 */ /* 0x000fe400078ec0ff */
[----:B------:R-:W-:Y:S02]  /*00a0*/  SHF.R.U32.HI R5, RZ, 0x3, R4 ;  /* 0x00000003ff057819 */ /* 0x000fe40000011604 */
[----:B------:R-:W-:-:S03]  /*00b0*/  SHF.R.U32.HI R0, RZ, 0xa, R0 ;  /* 0x0000000aff007819 */ /* 0x000fc60000011600 */
[----:B------:R-:W-:Y:S01]  /*00c0*/  IMAD R7, R5, -0x24, R6 ;  /* 0xffffffdc05077824 */ /* 0x000fe200078e0206 */
[----:B------:R-:W-:-:S05]  /*00d0*/  LOP3.LUT R0, R0, 0xffff, RZ, 0xc0, !PT ;  /* 0x0000ffff00007812 */ /* 0x000fca00078ec0ff */
[----:B------:R-:W-:-:S05]  /*00e0*/  IMAD R0, R9, 0x3, R0 ;  /* 0x0000000309007824 */ /* 0x000fca00078e0200 */
[----:B------:R-:W-:-:S05]  /*00f0*/  SHF.R.U32.HI R4, RZ, 0x4, R0 ;  /* 0x00000004ff047819 */ /* 0x000fca0000011600 */
[----:B------:R-:W-:Y:S01]  /*0100*/  IMAD.HI.U32 R5, R4, 0x24924925, RZ ;  /* 0x2492492504057827 */ /* 0x000fe200078e00ff */
[----:B------:R-:W-:-:S03]  /*0110*/  SHF.R.U32.HI R4, RZ, 0x1, R7 ;  /* 0x00000001ff047819 */ /* 0x000fc60000011607 */
[C---:B------:R-:W-:Y:S02]  /*0120*/  IMAD R0, R5.reuse, -0x70, R0 ;  /* 0xffffff9005007824 */ /* 0x040fe400078e0200 */
[----:B------:R-:W-:-:S03]  /*0130*/  IMAD R5, R5, 0x1f8, R4 ;  /* 0x000001f805057824 */ /* 0x000fc600078e0204 */
[----:B------:R-:W-:-:S05]  /*0140*/  SHF.R.U32.HI R0, RZ, 0x2, R0 ;  /* 0x00000002ff007819 */ /* 0x000fca0000011600 */
[----:B------:R-:W-:-:S04]  /*0150*/  IMAD R5, R0, 0x12, R5 ;  /* 0x0000001200057824 */ /* 0x000fc800078e0205 */
[----:B-1----:R-:W-:Y:S02]  /*0160*/  IMAD.WIDE.U32 R2, R5, 0x4, R2 ;  /* 0x0000000405027825 */ /* 0x002fe400078e0002 */
[----:B------:R-:W0:Y:S04]  /*0170*/  LDC.64 R4, c[0x0][0x388] ;  /* 0x0000e200ff047b82 */ /* 0x000e280000000a00 */
[----:B--2---:R-:W2:Y:S01]  /*0180*/  LDG.E.CONSTANT R3, desc[UR4][R2.64] ;  /* 0x0000000402037981 */ /* 0x004ea2000c1e9900 */
[----:B------:R-:W-:-:S04]  /*0190*/  IMAD R7, R9, 0x24, R6 ;  /* 0x0000002409077824 */ /* 0x000fc800078e0206 */
[----:B0-----:R-:W-:-:S05]  /*01a0*/  IMAD.WIDE.U32 R4, R7, 0x4, R4 ;  /* 0x0000000407047825 */ /* 0x001fca00078e0004 */
[----:B--2---:R-:W-:Y:S01]  /*01b0*/  STG.E desc[UR4][R4.64], R3 ;  /* 0x0000000304007986 */ /* 0x004fe2000c101904 */
[----:B------:R-:W-:Y:S05]  /*01c0*/  EXIT ;  /* 0x000000000000794d */ /* 0x000fea0003800000 */
.L_x_0:
[----:B------:R-:W-:-:S00]  /*01d0*/  BRA `(.L_x_0) ;  /* 0xfffffffc00fc7947 */ /* 0x000fc0000383ffff */
[----:B------:R-:W-:-:S00]  /*01e0*/  NOP ;  /* 0x0000000000007918 */ /* 0x000fc00000000000 */
        /* <DEDUP_REMOVED lines=9> */
.L_x_1:


//--------------------- .nv.shared.reserved.0     --------------------------
	.section	.nv.shared.reserved.0,"aw",@nobits
	.weak		__nv_reservedSMEM_offset_0_alias
	.size		__nv_reservedSMEM_offset_0_alias, 0, 64
	.other		__nv_reservedSMEM_offset_0_alias,@"STO_CUDA_RESERVED_SHARED STV_DEFAULT"
__nv_reservedSMEM_offset_0_alias:
	.zero		0
	.zero		64


//--------------------- .nv.constant0.default_function_kernel --------------------------
	.section	.nv.constant0.default_function_kernel,"a",@progbits
	.sectionflags	@""
	.align	4
.nv.constant0.default_function_kernel:
	.zero		912


//--------------------- SYMBOLS --------------------------

	.type		.nv.reservedSmem.offset0,@object
	.size		.nv.reservedSmem.offset0,0x4
